//
// Generated by NVIDIA NVVM Compiler
//
// Compiler Build ID: CL-36424714
// Cuda compilation tools, release 13.0, V13.0.88
// Based on NVVM 20.0.0
//

.version 9.0
.target sm_100
.address_size 64

	// .globl	_Z6kernelPyPb

.visible .entry _Z6kernelPyPb(
	.param .u64 .ptr .align 1 _Z6kernelPyPb_param_0,
	.param .u64 .ptr .align 1 _Z6kernelPyPb_param_1
)
{
	.reg .pred 	%p<3>;
	.reg .b16 	%rs<2>;
	.reg .b32 	%r<9>;
	.reg .b64 	%rd<13>;

	ld.param.u64 	%rd7, [_Z6kernelPyPb_param_0];
	ld.param.u64 	%rd6, [_Z6kernelPyPb_param_1];
	cvta.to.global.u64 	%rd8, %rd7;
	mov.u32 	%r1, %tid.x;
	mov.u32 	%r2, %ctaid.x;
	mov.u32 	%r3, %ntid.x;
	mad.lo.s32 	%r4, %r2, %r3, %r1;
	add.s32 	%r5, %r4, 3;
	ld.global.u64 	%rd1, [%rd8];
	cvt.s64.s32 	%rd2, %r5;
	or.b64  	%rd9, %rd1, %rd2;
	and.b64  	%rd10, %rd9, -4294967296;
	setp.ne.s64 	%p1, %rd10, 0;
	@%p1 bra 	$L__BB0_2;
	cvt.u32.u64 	%r6, %rd2;
	cvt.u32.u64 	%r7, %rd1;
	rem.u32 	%r8, %r7, %r6;
	cvt.u64.u32 	%rd12, %r8;
	bra.uni 	$L__BB0_3;
$L__BB0_2:
	rem.u64 	%rd12, %rd1, %rd2;
$L__BB0_3:
	setp.ne.s64 	%p2, %rd12, 0;
	@%p2 bra 	$L__BB0_5;
	cvta.to.global.u64 	%rd11, %rd6;
	mov.b16 	%rs1, 0;
	st.global.u8 	[%rd11], %rs1;
$L__BB0_5:
	ret;

}


// ===== COMPILED SASS (sm_100) =====

	.target	sm_100

	.elftype	@"ET_EXEC"


//--------------------- .note.nv.tkinfo           --------------------------
	.section	.note.nv.tkinfo,"",@"SHT_NOTE"
	.sectionflags	@"SHF_NOTE_NV_TKINFO"
	.tkinfo
        /*0018*/ 	.word	0x00000002
        /*0030*/ 	.string	""
        /*0030*/ 	.string	"ptxas"
        /*0030*/ 	.string	"Cuda compilation tools, release 13.0, V13.0.88"
        /*0030*/ 	.string	"Build cuda_13.0.r13.0/compiler.36424714_0"
        /*0030*/ 	.string	"-arch sm_100 -m 64 "



//--------------------- .note.nv.cuinfo           --------------------------
	.section	.note.nv.cuinfo,"",@"SHT_NOTE"
	.sectionflags	@"SHF_NOTE_NV_CUINFO"
        /*0018*/ 	.short	0x0002
        /*001a*/ 	.short	0x0064
        /*001c*/ 	.short	0x0082
	.zero		2


//--------------------- .nv.info                  --------------------------
	.section	.nv.info,"",@"SHT_CUDA_INFO"
	.align	4


	//----- nvinfo : EIATTR_REGCOUNT
	.align		4
        /*0000*/ 	.byte	0x04, 0x2f
        /*0002*/ 	.short	(.L_1 - .L_0)
	.align		4
.L_0:
        /*0004*/ 	.word	index@(_Z6kernelPyPb)
        /*0008*/ 	.word	0x00000012


	//----- nvinfo : EIATTR_FRAME_SIZE
	.align		4
.L_1:
        /*000c*/ 	.byte	0x04, 0x11
        /*000e*/ 	.short	(.L_3 - .L_2)
	.align		4
.L_2:
        /*0010*/ 	.word	index@($__internal_0_$__cuda_sm20_rem_u64)
        /*0014*/ 	.word	0x00000000


	//----- nvinfo : EIATTR_FRAME_SIZE
	.align		4
.L_3:
        /*0018*/ 	.byte	0x04, 0x11
        /*001a*/ 	.short	(.L_5 - .L_4)
	.align		4
.L_4:
        /*001c*/ 	.word	index@(_Z6kernelPyPb)
        /*0020*/ 	.word	0x00000000


	//----- nvinfo : EIATTR_MIN_STACK_SIZE
	.align		4
.L_5:
        /*0024*/ 	.byte	0x04, 0x12
        /*0026*/ 	.short	(.L_7 - .L_6)
	.align		4
.L_6:
        /*0028*/ 	.word	index@(_Z6kernelPyPb)
        /*002c*/ 	.word	0x00000000
.L_7:


//--------------------- .nv.compat                --------------------------
	.section	.nv.compat,"",@"SHT_CUDA_COMPAT_INFO"
	.align	4
        /*0000*/ 	.byte	0x02, 0x09, 0x00, 0x00, 0x02, 0x02, 0x01, 0x00, 0x02, 0x05, 0x05, 0x00, 0x03, 0x07, 0x01, 0x01
        /*0010*/ 	.byte	0x02, 0x03, 0x00, 0x00, 0x02, 0x06, 0x01, 0x00, 0x04, 0x0b, 0x08, 0x00, 0x09, 0x00, 0x00, 0x00
        /*0020*/ 	.byte	0x00, 0x00, 0x00, 0x00


//--------------------- .nv.info._Z6kernelPyPb    --------------------------
	.section	.nv.info._Z6kernelPyPb,"",@"SHT_CUDA_INFO"
	.sectionflags	@""
	.align	4


	//----- nvinfo : EIATTR_CUDA_API_VERSION
	.align		4
        /*0000*/ 	.byte	0x04, 0x37
        /*0002*/ 	.short	(.L_9 - .L_8)
.L_8:
        /*0004*/ 	.word	0x00000082


	//----- nvinfo : EIATTR_KPARAM_INFO
	.align		4
.L_9:
        /*0008*/ 	.byte	0x04, 0x17
        /*000a*/ 	.short	(.L_11 - .L_10)
.L_10:
        /*000c*/ 	.word	0x00000000
        /*0010*/ 	.short	0x0001
        /*0012*/ 	.short	0x0008
        /*0014*/ 	.byte	0x00, 0xf5, 0x21, 0x00


	//----- nvinfo : EIATTR_KPARAM_INFO
	.align		4
.L_11:
        /*0018*/ 	.byte	0x04, 0x17
        /*001a*/ 	.short	(.L_13 - .L_12)
.L_12:
        /*001c*/ 	.word	0x00000000
        /*0020*/ 	.short	0x0000
        /*0022*/ 	.short	0x0000
        /*0024*/ 	.byte	0x00, 0xf5, 0x21, 0x00


	//----- nvinfo : EIATTR_SPARSE_MMA_MASK
	.align		4
.L_13:
        /*0028*/ 	.byte	0x03, 0x50
        /*002a*/ 	.short	0x0000


	//----- nvinfo : EIATTR_MAXREG_COUNT
	.align		4
        /*002c*/ 	.byte	0x03, 0x1b
        /*002e*/ 	.short	0x00ff


	//----- nvinfo : EIATTR_MERCURY_ISA_VERSION
	.align		4
        /*0030*/ 	.byte	0x03, 0x5f
        /*0032*/ 	.short	0x0101


	//----- nvinfo : EIATTR_VRC_CTA_INIT_COUNT
	.align		4
        /*0034*/ 	.byte	0x02, 0x4a
	.zero		1
	.zero		1


	//----- nvinfo : EIATTR_EXIT_INSTR_OFFSETS
	.align		4
        /*0038*/ 	.byte	0x04, 0x1c
        /*003a*/ 	.short	(.L_15 - .L_14)


	//   ....[0]....
.L_14:
        /*003c*/ 	.word	0x00000270


	//   ....[1]....
        /*0040*/ 	.word	0x000002a0


	//----- nvinfo : EIATTR_CRS_STACK_SIZE
	.align		4
.L_15:
        /*0044*/ 	.byte	0x04, 0x1e
        /*0046*/ 	.short	(.L_17 - .L_16)
.L_16:
        /*0048*/ 	.word	0x00000000


	//----- nvinfo : EIATTR_CBANK_PARAM_SIZE
	.align		4
.L_17:
        /*004c*/ 	.byte	0x03, 0x19
        /*004e*/ 	.short	0x0010


	//----- nvinfo : EIATTR_PARAM_CBANK
	.align		4
        /*0050*/ 	.byte	0x04, 0x0a
        /*0052*/ 	.short	(.L_19 - .L_18)
	.align		4
.L_18:
        /*0054*/ 	.word	index@(.nv.constant0._Z6kernelPyPb)
        /*0058*/ 	.short	0x0380
        /*005a*/ 	.short	0x0010


	//----- nvinfo : EIATTR_SW_WAR
	.align		4
.L_19:
        /*005c*/ 	.byte	0x04, 0x36
        /*005e*/ 	.short	(.L_21 - .L_20)
.L_20:
        /*0060*/ 	.word	0x00000008
.L_21:


//--------------------- .nv.callgraph             --------------------------
	.section	.nv.callgraph,"",@"SHT_CUDA_CALLGRAPH"
	.align	4
	.sectionentsize	8
	.align		4
        /*0000*/ 	.word	0x00000000
	.align		4
        /*0004*/ 	.word	0xffffffff
	.align		4
        /*0008*/ 	.word	0x00000000
	.align		4
        /*000c*/ 	.word	0xfffffffe
	.align		4
        /*0010*/ 	.word	0x00000000
	.align		4
        /*0014*/ 	.word	0xfffffffd
	.align		4
        /*0018*/ 	.word	0x00000000
	.align		4
        /*001c*/ 	.word	0xfffffffc


//--------------------- .text._Z6kernelPyPb       --------------------------
	.section	.text._Z6kernelPyPb,"ax",@progbits
	.align	128
        .global         _Z6kernelPyPb
        .type           _Z6kernelPyPb,@function
        .size           _Z6kernelPyPb,(.L_x_4 - _Z6kernelPyPb)
        .other          _Z6kernelPyPb,@"STO_CUDA_ENTRY STV_DEFAULT"
_Z6kernelPyPb:
.text._Z6kernelPyPb:
[----:B------:R-:W-:Y:S08]  /*0000*/  LDC R1, c[0x0][0x37c] ;  /* 0x0000df00ff017b82 */ /* 0x000ff00000000800 */
[----:B------:R-:W0:Y:S01]  /*0010*/  LDC.64 R2, c[0x0][0x380] ;  /* 0x0000e000ff027b82 */ /* 0x000e220000000a00 */
[----:B------:R-:W0:Y:S02]  /*0020*/  LDCU.64 UR4, c[0x0][0x358] ;  /* 0x00006b00ff0477ac */ /* 0x000e240008000a00 */
[----:B0-----:R-:W2:Y:S05]  /*0030*/  LDG.E.64 R2, desc[UR4][R2.64] ;  /* 0x0000000402027981 */ /* 0x001eaa000c1e1b00 */
[----:B------:R-:W0:Y:S01]  /*0040*/  S2UR UR6, SR_CTAID.X ;  /* 0x00000000000679c3 */ /* 0x000e220000002500 */
[----:B------:R-:W-:Y:S01]  /*0050*/  BSSY.RECONVERGENT B0, `(.L_x_0) ;  /* 0x0000021000007945 */ /* 0x000fe20003800200 */
[----:B------:R-:W0:Y:S06]  /*0060*/  S2R R0, SR_TID.X ;  /* 0x0000000000007919 */ /* 0x000e2c0000002100 */
[----:B------:R-:W0:Y:S02]  /*0070*/  LDC R5, c[0x0][0x360] ;  /* 0x0000d800ff057b82 */ /* 0x000e240000000800 */
[----:B0-----:R-:W-:-:S04]  /*0080*/  IMAD R0, R5, UR6, R0 ;  /* 0x0000000605007c24 */ /* 0x001fc8000f8e0200 */
[----:B------:R-:W-:-:S05]  /*0090*/  VIADD R0, R0, 0x3 ;  /* 0x0000000300007836 */ /* 0x000fca0000000000 */
[----:B------:R-:W-:-:S04]  /*00a0*/  SHF.R.S32.HI R5, RZ, 0x1f, R0 ;  /* 0x0000001fff057819 */ /* 0x000fc80000011400 */
[----:B--2---:R-:W-:-:S04]  /*00b0*/  LOP3.LUT R4, R3, R5, RZ, 0xfc, !PT ;  /* 0x0000000503047212 */ /* 0x004fc800078efcff */
[----:B------:R-:W-:-:S13]  /*00c0*/  ISETP.NE.U32.AND P0, PT, R4, RZ, PT ;  /* 0x000000ff0400720c */ /* 0x000fda0003f05070 */
[----:B------:R-:W-:Y:S05]  /*00d0*/  @P0 BRA `(.L_x_1) ;  /* 0x0000000000500947 */ /* 0x000fea0003800000 */
[----:B------:R-:W0:Y:S01]  /*00e0*/  I2F.U32.RP R3, R0 ;  /* 0x0000000000037306 */ /* 0x000e220000209000 */
[----:B------:R-:W-:Y:S02]  /*00f0*/  IADD3 R7, PT, PT, RZ, -R0, RZ ;  /* 0x80000000ff077210 */ /* 0x000fe40007ffe0ff */
[----:B------:R-:W-:-:S05]  /*0100*/  ISETP.NE.U32.AND P1, PT, R0, RZ, PT ;  /* 0x000000ff0000720c */ /* 0x000fca0003f25070 */
[----:B0-----:R-:W0:Y:S02]  /*0110*/  MUFU.RCP R3, R3 ;  /* 0x0000000300037308 */ /* 0x001e240000001000 */
[----:B0-----:R-:W-:-:S06]  /*0120*/  VIADD R4, R3, 0xffffffe ;  /* 0x0ffffffe03047836 */ /* 0x001fcc0000000000 */
[----:B------:R0:W1:Y:S02]  /*0130*/  F2I.FTZ.U32.TRUNC.NTZ R5, R4 ;  /* 0x0000000400057305 */ /* 0x000064000021f000 */
[----:B0-----:R-:W-:Y:S02]  /*0140*/  IMAD.MOV.U32 R4, RZ, RZ, RZ ;  /* 0x000000ffff047224 */ /* 0x001fe400078e00ff */
[----:B-1----:R-:W-:-:S04]  /*0150*/  IMAD R7, R7, R5, RZ ;  /* 0x0000000507077224 */ /* 0x002fc800078e02ff */
[----:B------:R-:W-:-:S06]  /*0160*/  IMAD.HI.U32 R5, R5, R7, R4 ;  /* 0x0000000705057227 */ /* 0x000fcc00078e0004 */
[----:B------:R-:W-:-:S04]  /*0170*/  IMAD.HI.U32 R5, R5, R2, RZ ;  /* 0x0000000205057227 */ /* 0x000fc800078e00ff */
[----:B------:R-:W-:-:S04]  /*0180*/  IMAD.MOV R5, RZ, RZ, -R5 ;  /* 0x000000ffff057224 */ /* 0x000fc800078e0a05 */
[----:B------:R-:W-:-:S05]  /*0190*/  IMAD R5, R0, R5, R2 ;  /* 0x0000000500057224 */ /* 0x000fca00078e0202 */
[----:B------:R-:W-:-:S13]  /*01a0*/  ISETP.GE.U32.AND P0, PT, R5, R0, PT ;  /* 0x000000000500720c */ /* 0x000fda0003f06070 */
[----:B------:R-:W-:-:S04]  /*01b0*/  @P0 IADD3 R5, PT, PT, -R0, R5, RZ ;  /* 0x0000000500050210 */ /* 0x000fc80007ffe1ff */
[----:B------:R-:W-:-:S13]  /*01c0*/  ISETP.GE.U32.AND P0, PT, R5, R0, PT ;  /* 0x000000000500720c */ /* 0x000fda0003f06070 */
[----:B------:R-:W-:Y:S01]  /*01d0*/  @P0 IMAD.IADD R5, R5, 0x1, -R0 ;  /* 0x0000000105050824 */ /* 0x000fe200078e0a00 */
[----:B------:R-:W-:-:S04]  /*01e0*/  @!P1 LOP3.LUT R5, RZ, R0, RZ, 0x33, !PT ;  /* 0x00000000ff059212 */ /* 0x000fc800078e33ff */
[----:B------:R-:W-:-:S04]  /*01f0*/  ISETP.NE.U32.AND P0, PT, R5, RZ, PT ;  /* 0x000000ff0500720c */ /* 0x000fc80003f05070 */
[----:B------:R-:W-:Y:S01]  /*0200*/  ISETP.NE.AND.EX P0, PT, RZ, RZ, PT, P0 ;  /* 0x000000ffff00720c */ /* 0x000fe20003f05300 */
[----:B------:R-:W-:-:S12]  /*0210*/  BRA `(.L_x_2) ;  /* 0x0000000000107947 */ /* 0x000fd80003800000 */
.L_x_1:
[----:B------:R-:W-:-:S07]  /*0220*/  MOV R4, 0x240 ;  /* 0x0000024000047802 */ /* 0x000fce0000000f00 */
[----:B------:R-:W-:Y:S05]  /*0230*/  CALL.REL.NOINC `($__internal_0_$__cuda_sm20_rem_u64) ;  /* 0x00000000001c7944 */ /* 0x000fea0003c00000 */
[----:B------:R-:W-:-:S04]  /*0240*/  ISETP.NE.U32.AND P0, PT, R0, RZ, PT ;  /* 0x000000ff0000720c */ /* 0x000fc80003f05070 */
[----:B------:R-:W-:-:S13]  /*0250*/  ISETP.NE.AND.EX P0, PT, R2, RZ, PT, P0 ;  /* 0x000000ff0200720c */ /* 0x000fda0003f05300 */
.L_x_2:
[----:B------:R-:W-:Y:S05]  /*0260*/  BSYNC.RECONVERGENT B0 ;  /* 0x0000000000007941 */ /* 0x000fea0003800200 */
.L_x_0:
[----:B------:R-:W-:Y:S05]  /*0270*/  @P0 EXIT ;  /* 0x000000000000094d */ /* 0x000fea0003800000 */
[----:B------:R-:W0:Y:S02]  /*0280*/  LDC.64 R2, c[0x0][0x388] ;  /* 0x0000e200ff027b82 */ /* 0x000e240000000a00 */
[----:B0-----:R-:W-:Y:S01]  /*0290*/  STG.E.U8 desc[UR4][R2.64], RZ ;  /* 0x000000ff02007986 */ /* 0x001fe2000c101104 */
[----:B------:R-:W-:Y:S05]  /*02a0*/  EXIT ;  /* 0x000000000000794d */ /* 0x000fea0003800000 */
        .weak           $__internal_0_$__cuda_sm20_rem_u64
        .type           $__internal_0_$__cuda_sm20_rem_u64,@function
        .size           $__internal_0_$__cuda_sm20_rem_u64,(.L_x_4 - $__internal_0_$__cuda_sm20_rem_u64)
$__internal_0_$__cuda_sm20_rem_u64:
[----:B------:R-:W-:Y:S01]  /*02b0*/  MOV R10, R0 ;  /* 0x00000000000a7202 */ /* 0x000fe20000000f00 */
[----:B------:R-:W-:-:S05]  /*02c0*/  IMAD.MOV.U32 R11, RZ, RZ, R5 ;  /* 0x000000ffff0b7224 */ /* 0x000fca00078e0005 */
[----:B------:R-:W0:Y:S08]  /*02d0*/  I2F.U64.RP R10, R10 ;  /* 0x0000000a000a7312 */ /* 0x000e300000309000 */
[----:B0-----:R-:W0:Y:S02]  /*02e0*/  MUFU.RCP R6, R10 ;  /* 0x0000000a00067308 */ /* 0x001e240000001000 */
[----:B0-----:R-:W-:-:S06]  /*02f0*/  IADD3 R6, PT, PT, R6, 0x1ffffffe, RZ ;  /* 0x1ffffffe06067810 */ /* 0x001fcc0007ffe0ff */
[----:B------:R-:W0:Y:S02]  /*0300*/  F2I.U64.TRUNC R6, R6 ;  /* 0x0000000600067311 */ /* 0x000e24000020d800 */
[----:B0-----:R-:W-:-:S04]  /*0310*/  IMAD.WIDE.U32 R8, R6, R0, RZ ;  /* 0x0000000006087225 */ /* 0x001fc800078e00ff */
[----:B------:R-:W-:Y:S01]  /*0320*/  IMAD R9, R6, R5, R9 ;  /* 0x0000000506097224 */ /* 0x000fe200078e0209 */
[----:B------:R-:W-:-:S03]  /*0330*/  IADD3 R13, P0, PT, RZ, -R8, RZ ;  /* 0x80000008ff0d7210 */ /* 0x000fc60007f1e0ff */
[----:B------:R-:W-:Y:S02]  /*0340*/  IMAD R9, R7, R0, R9 ;  /* 0x0000000007097224 */ /* 0x000fe400078e0209 */
[----:B------:R-:W-:-:S04]  /*0350*/  IMAD.HI.U32 R8, R6, R13, RZ ;  /* 0x0000000d06087227 */ /* 0x000fc800078e00ff */
[----:B------:R-:W-:Y:S01]  /*0360*/  IMAD.X R15, RZ, RZ, ~R9, P0 ;  /* 0x000000ffff0f7224 */ /* 0x000fe200000e0e09 */
[----:B------:R-:W-:-:S03]  /*0370*/  MOV R9, R6 ;  /* 0x0000000600097202 */ /* 0x000fc60000000f00 */
[-C--:B------:R-:W-:Y:S02]  /*0380*/  IMAD R11, R7, R15.reuse, RZ ;  /* 0x0000000f070b7224 */ /* 0x080fe400078e02ff */
[----:B------:R-:W-:-:S04]  /*0390*/  IMAD.WIDE.U32 R8, P0, R6, R15, R8 ;  /* 0x0000000f06087225 */ /* 0x000fc80007800008 */
[----:B------:R-:W-:-:S04]  /*03a0*/  IMAD.HI.U32 R15, R7, R15, RZ ;  /* 0x0000000f070f7227 */ /* 0x000fc800078e00ff */
[----:B------:R-:W-:-:S05]  /*03b0*/  IMAD.HI.U32 R8, P1, R7, R13, R8 ;  /* 0x0000000d07087227 */ /* 0x000fca0007820008 */
[----:B------:R-:W-:Y:S01]  /*03c0*/  IADD3 R9, P2, PT, R11, R8, RZ ;  /* 0x000000080b097210 */ /* 0x000fe20007f5e0ff */
[----:B------:R-:W-:-:S04]  /*03d0*/  IMAD.X R8, R15, 0x1, R7, P0 ;  /* 0x000000010f087824 */ /* 0x000fc800000e0607 */
[----:B------:R-:W-:Y:S01]  /*03e0*/  IMAD.WIDE.U32 R6, R9, R0, RZ ;  /* 0x0000000009067225 */ /* 0x000fe200078e00ff */
[----:B------:R-:W-:-:S03]  /*03f0*/  IADD3.X R11, PT, PT, RZ, RZ, R8, P2, P1 ;  /* 0x000000ffff0b7210 */ /* 0x000fc600017e2408 */
[----:B------:R-:W-:Y:S01]  /*0400*/  IMAD R7, R9, R5, R7 ;  /* 0x0000000509077224 */ /* 0x000fe200078e0207 */
[----:B------:R-:W-:-:S03]  /*0410*/  IADD3 R13, P0, PT, RZ, -R6, RZ ;  /* 0x80000006ff0d7210 */ /* 0x000fc60007f1e0ff */
[----:B------:R-:W-:Y:S02]  /*0420*/  IMAD R7, R11, R0, R7 ;  /* 0x000000000b077224 */ /* 0x000fe400078e0207 */
[----:B------:R-:W-:-:S03]  /*0430*/  IMAD.HI.U32 R8, R9, R13, RZ ;  /* 0x0000000d09087227 */ /* 0x000fc600078e00ff */
[----:B------:R-:W-:Y:S01]  /*0440*/  IADD3.X R6, PT, PT, RZ, ~R7, RZ, P0, !PT ;  /* 0x80000007ff067210 */ /* 0x000fe200007fe4ff */
[----:B------:R-:W-:-:S04]  /*0450*/  HFMA2 R7, -RZ, RZ, 0, 0 ;  /* 0x00000000ff077431 */ /* 0x000fc800000001ff */
[----:B------:R-:W-:-:S04]  /*0460*/  IMAD.WIDE.U32 R8, P0, R9, R6, R8 ;  /* 0x0000000609087225 */ /* 0x000fc80007800008 */
[C---:B------:R-:W-:Y:S02]  /*0470*/  IMAD R10, R11.reuse, R6, RZ ;  /* 0x000000060b0a7224 */ /* 0x040fe400078e02ff */
[----:B------:R-:W-:-:S04]  /*0480*/  IMAD.HI.U32 R9, P1, R11, R13, R8 ;  /* 0x0000000d0b097227 */ /* 0x000fc80007820008 */
[----:B------:R-:W-:Y:S01]  /*0490*/  IMAD.HI.U32 R6, R11, R6, RZ ;  /* 0x000000060b067227 */ /* 0x000fe200078e00ff */
[----:B------:R-:W-:-:S03]  /*04a0*/  IADD3 R9, P2, PT, R10, R9, RZ ;  /* 0x000000090a097210 */ /* 0x000fc60007f5e0ff */
[----:B------:R-:W-:Y:S02]  /*04b0*/  IMAD.X R11, R6, 0x1, R11, P0 ;  /* 0x00000001060b7824 */ /* 0x000fe400000e060b */
[----:B------:R-:W-:-:S03]  /*04c0*/  IMAD.HI.U32 R6, R9, R2, RZ ;  /* 0x0000000209067227 */ /* 0x000fc600078e00ff */
[----:B------:R-:W-:Y:S01]  /*04d0*/  IADD3.X R11, PT, PT, RZ, RZ, R11, P2, P1 ;  /* 0x000000ffff0b7210 */ /* 0x000fe200017e240b */
[----:B------:R-:W-:-:S04]  /*04e0*/  IMAD.WIDE.U32 R6, R9, R3, R6 ;  /* 0x0000000309067225 */ /* 0x000fc800078e0006 */
[C---:B------:R-:W-:Y:S02]  /*04f0*/  IMAD R9, R11.reuse, R3, RZ ;  /* 0x000000030b097224 */ /* 0x040fe400078e02ff */
[----:B------:R-:W-:-:S04]  /*0500*/  IMAD.HI.U32 R6, P0, R11, R2, R6 ;  /* 0x000000020b067227 */ /* 0x000fc80007800006 */
[----:B------:R-:W-:Y:S01]  /*0510*/  IMAD.HI.U32 R8, R11, R3, RZ ;  /* 0x000000030b087227 */ /* 0x000fe200078e00ff */
[----:B------:R-:W-:-:S03]  /*0520*/  IADD3 R9, P1, PT, R9, R6, RZ ;  /* 0x0000000609097210 */ /* 0x000fc60007f3e0ff */
[----:B------:R-:W-:Y:S02]  /*0530*/  IMAD.X R8, RZ, RZ, R8, P0 ;  /* 0x000000ffff087224 */ /* 0x000fe400000e0608 */
[----:B------:R-:W-:-:S03]  /*0540*/  IMAD.WIDE.U32 R6, R9, R0, RZ ;  /* 0x0000000009067225 */ /* 0x000fc600078e00ff */
[----:B------:R-:W-:Y:S01]  /*0550*/  IADD3.X R11, PT, PT, RZ, R8, RZ, P1, !PT ;  /* 0x00000008ff0b7210 */ /* 0x000fe20000ffe4ff */
[----:B------:R-:W-:Y:S01]  /*0560*/  IMAD R9, R9, R5, R7 ;  /* 0x0000000509097224 */ /* 0x000fe200078e0207 */
[----:B------:R-:W-:-:S03]  /*0570*/  IADD3 R13, P1, PT, -R6, R2, RZ ;  /* 0x00000002060d7210 */ /* 0x000fc60007f3e1ff */
[-C--:B------:R-:W-:Y:S01]  /*0580*/  IMAD R2, R11, R0.reuse, R9 ;  /* 0x000000000b027224 */ /* 0x080fe200078e0209 */
[----:B------:R-:W-:-:S03]  /*0590*/  ISETP.GE.U32.AND P0, PT, R13, R0, PT ;  /* 0x000000000d00720c */ /* 0x000fc60003f06070 */
[----:B------:R-:W-:Y:S01]  /*05a0*/  IMAD.X R2, R3, 0x1, ~R2, P1 ;  /* 0x0000000103027824 */ /* 0x000fe200008e0e02 */
[----:B------:R-:W-:-:S04]  /*05b0*/  IADD3 R7, P1, PT, -R0, R13, RZ ;  /* 0x0000000d00077210 */ /* 0x000fc80007f3e1ff */
[----:B------:R-:W-:Y:S02]  /*05c0*/  ISETP.GE.U32.AND.EX P0, PT, R2, R5, PT, P0 ;  /* 0x000000050200720c */ /* 0x000fe40003f06100 */
[-C--:B------:R-:W-:Y:S02]  /*05d0*/  IADD3.X R6, PT, PT, ~R5, R2.reuse, RZ, P1, !PT ;  /* 0x0000000205067210 */ /* 0x080fe40000ffe5ff */
[----:B------:R-:W-:Y:S02]  /*05e0*/  SEL R7, R7, R13, P0 ;  /* 0x0000000d07077207 */ /* 0x000fe40000000000 */
[----:B------:R-:W-:Y:S02]  /*05f0*/  SEL R6, R6, R2, P0 ;  /* 0x0000000206067207 */ /* 0x000fe40000000000 */
[----:B------:R-:W-:Y:S02]  /*0600*/  IADD3 R2, P2, PT, -R0, R7, RZ ;  /* 0x0000000700027210 */ /* 0x000fe40007f5e1ff */
[----:B------:R-:W-:-:S02]  /*0610*/  ISETP.GE.U32.AND P0, PT, R7, R0, PT ;  /* 0x000000000700720c */ /* 0x000fc40003f06070 */
[----:B------:R-:W-:Y:S01]  /*0620*/  ISETP.NE.U32.AND P1, PT, R0, RZ, PT ;  /* 0x000000ff0000720c */ /* 0x000fe20003f25070 */
[C---:B------:R-:W-:Y:S01]  /*0630*/  IMAD.X R3, R6.reuse, 0x1, ~R5, P2 ;  /* 0x0000000106037824 */ /* 0x040fe200010e0e05 */
[----:B------:R-:W-:Y:S02]  /*0640*/  ISETP.GE.U32.AND.EX P0, PT, R6, R5, PT, P0 ;  /* 0x000000050600720c */ /* 0x000fe40003f06100 */
[----:B------:R-:W-:Y:S02]  /*0650*/  ISETP.NE.AND.EX P1, PT, R5, RZ, PT, P1 ;  /* 0x000000ff0500720c */ /* 0x000fe40003f25310 */
[----:B------:R-:W-:Y:S02]  /*0660*/  MOV R5, 0x0 ;  /* 0x0000000000057802 */ /* 0x000fe40000000f00 */
[----:B------:R-:W-:Y:S02]  /*0670*/  SEL R0, R2, R7, P0 ;  /* 0x0000000702007207 */ /* 0x000fe40000000000 */
[----:B------:R-:W-:-:S02]  /*0680*/  SEL R2, R3, R6, P0 ;  /* 0x0000000603027207 */ /* 0x000fc40000000000 */
[----:B------:R-:W-:Y:S02]  /*0690*/  SEL R0, R0, 0xffffffff, P1 ;  /* 0xffffffff00007807 */ /* 0x000fe40000800000 */
[----:B------:R-:W-:Y:S01]  /*06a0*/  SEL R2, R2, 0xffffffff, P1 ;  /* 0xffffffff02027807 */ /* 0x000fe20000800000 */
[----:B------:R-:W-:Y:S06]  /*06b0*/  RET.REL.NODEC R4 `(_Z6kernelPyPb) ;  /* 0xfffffff804507950 */ /* 0x000fec0003c3ffff */
.L_x_3:
[----:B------:R-:W-:-:S00]  /*06c0*/  BRA `(.L_x_3) ;  /* 0xfffffffc00fc7947 */ /* 0x000fc0000383ffff */
[----:B------:R-:W-:-:S00]  /*06d0*/  NOP ;  /* 0x0000000000007918 */ /* 0x000fc00000000000 */
        /* <DEDUP_REMOVED lines=10> */
.L_x_4:


//--------------------- .nv.shared.reserved.0     --------------------------
	.section	.nv.shared.reserved.0,"aw",@nobits
	.weak		__nv_reservedSMEM_offset_0_alias
	.size		__nv_reservedSMEM_offset_0_alias, 0, 64
	.other		__nv_reservedSMEM_offset_0_alias,@"STO_CUDA_RESERVED_SHARED STV_DEFAULT"
__nv_reservedSMEM_offset_0_alias:
	.zero		0
	.zero		64


//--------------------- .nv.constant0._Z6kernelPyPb --------------------------
	.section	.nv.constant0._Z6kernelPyPb,"a",@progbits
	.sectionflags	@""
	.align	4
.nv.constant0._Z6kernelPyPb:
	.zero		912


//--------------------- SYMBOLS --------------------------

	.type		.nv.reservedSmem.offset0,@object
	.size		.nv.reservedSmem.offset0,0x4
